//
// Generated by NVIDIA NVVM Compiler
//
// Compiler Build ID: CL-36424714
// Cuda compilation tools, release 13.0, V13.0.88
// Based on NVVM 20.0.0
//

.version 9.0
.target sm_100
.address_size 64

	// .globl	_Z9cu_squarePi

.visible .entry _Z9cu_squarePi(
	.param .u64 .ptr .align 1 _Z9cu_squarePi_param_0
)
{
	.reg .b32 	%r<7>;
	.reg .b64 	%rd<5>;

	ld.param.u64 	%rd1, [_Z9cu_squarePi_param_0];
	cvta.to.global.u64 	%rd2, %rd1;
	mov.u32 	%r1, %ctaid.x;
	mov.u32 	%r2, %ntid.x;
	mov.u32 	%r3, %tid.x;
	mad.lo.s32 	%r4, %r1, %r2, %r3;
	mul.wide.s32 	%rd3, %r4, 4;
	add.s64 	%rd4, %rd2, %rd3;
	ld.global.u32 	%r5, [%rd4];
	mul.lo.s32 	%r6, %r5, %r5;
	st.global.u32 	[%rd4], %r6;
	ret;

}


// ===== COMPILED SASS (sm_100) =====

	.target	sm_100

	.elftype	@"ET_EXEC"


//--------------------- .note.nv.tkinfo           --------------------------
	.section	.note.nv.tkinfo,"",@"SHT_NOTE"
	.sectionflags	@"SHF_NOTE_NV_TKINFO"
	.tkinfo
        /*0018*/ 	.word	0x00000002
        /*0030*/ 	.string	""
        /*0030*/ 	.string	"ptxas"
        /*0030*/ 	.string	"Cuda compilation tools, release 13.0, V13.0.88"
        /*0030*/ 	.string	"Build cuda_13.0.r13.0/compiler.36424714_0"
        /*0030*/ 	.string	"-arch sm_100 -m 64 "



//--------------------- .note.nv.cuinfo           --------------------------
	.section	.note.nv.cuinfo,"",@"SHT_NOTE"
	.sectionflags	@"SHF_NOTE_NV_CUINFO"
        /*0018*/ 	.short	0x0002
        /*001a*/ 	.short	0x0064
        /*001c*/ 	.short	0x0082
	.zero		2


//--------------------- .nv.info                  --------------------------
	.section	.nv.info,"",@"SHT_CUDA_INFO"
	.align	4


	//----- nvinfo : EIATTR_REGCOUNT
	.align		4
        /*0000*/ 	.byte	0x04, 0x2f
        /*0002*/ 	.short	(.L_1 - .L_0)
	.align		4
.L_0:
        /*0004*/ 	.word	index@(_Z9cu_squarePi)
        /*0008*/ 	.word	0x00000008


	//----- nvinfo : EIATTR_FRAME_SIZE
	.align		4
.L_1:
        /*000c*/ 	.byte	0x04, 0x11
        /*000e*/ 	.short	(.L_3 - .L_2)
	.align		4
.L_2:
        /*0010*/ 	.word	index@(_Z9cu_squarePi)
        /*0014*/ 	.word	0x00000000


	//----- nvinfo : EIATTR_MIN_STACK_SIZE
	.align		4
.L_3:
        /*0018*/ 	.byte	0x04, 0x12
        /*001a*/ 	.short	(.L_5 - .L_4)
	.align		4
.L_4:
        /*001c*/ 	.word	index@(_Z9cu_squarePi)
        /*0020*/ 	.word	0x00000000
.L_5:


//--------------------- .nv.compat                --------------------------
	.section	.nv.compat,"",@"SHT_CUDA_COMPAT_INFO"
	.align	4
        /*0000*/ 	.byte	0x02, 0x09, 0x00, 0x00, 0x02, 0x02, 0x01, 0x00, 0x02, 0x05, 0x05, 0x00, 0x03, 0x07, 0x01, 0x01
        /*0010*/ 	.byte	0x02, 0x03, 0x00, 0x00, 0x02, 0x06, 0x01, 0x00, 0x04, 0x0b, 0x08, 0x00, 0x09, 0x00, 0x00, 0x00
        /*0020*/ 	.byte	0x00, 0x00, 0x00, 0x00


//--------------------- .nv.info._Z9cu_squarePi   --------------------------
	.section	.nv.info._Z9cu_squarePi,"",@"SHT_CUDA_INFO"
	.sectionflags	@""
	.align	4


	//----- nvinfo : EIATTR_CUDA_API_VERSION
	.align		4
        /*0000*/ 	.byte	0x04, 0x37
        /*0002*/ 	.short	(.L_7 - .L_6)
.L_6:
        /*0004*/ 	.word	0x00000082


	//----- nvinfo : EIATTR_KPARAM_INFO
	.align		4
.L_7:
        /*0008*/ 	.byte	0x04, 0x17
        /*000a*/ 	.short	(.L_9 - .L_8)
.L_8:
        /*000c*/ 	.word	0x00000000
        /*0010*/ 	.short	0x0000
        /*0012*/ 	.short	0x0000
        /*0014*/ 	.byte	0x00, 0xf5, 0x21, 0x00


	//----- nvinfo : EIATTR_SPARSE_MMA_MASK
	.align		4
.L_9:
        /*0018*/ 	.byte	0x03, 0x50
        /*001a*/ 	.short	0x0000


	//----- nvinfo : EIATTR_MAXREG_COUNT
	.align		4
        /*001c*/ 	.byte	0x03, 0x1b
        /*001e*/ 	.short	0x00ff


	//----- nvinfo : EIATTR_MERCURY_ISA_VERSION
	.align		4
        /*0020*/ 	.byte	0x03, 0x5f
        /*0022*/ 	.short	0x0101


	//----- nvinfo : EIATTR_VRC_CTA_INIT_COUNT
	.align		4
        /*0024*/ 	.byte	0x02, 0x4a
	.zero		1
	.zero		1


	//----- nvinfo : EIATTR_EXIT_INSTR_OFFSETS
	.align		4
        /*0028*/ 	.byte	0x04, 0x1c
        /*002a*/ 	.short	(.L_11 - .L_10)


	//   ....[0]....
.L_10:
        /*002c*/ 	.word	0x000000b0


	//----- nvinfo : EIATTR_CBANK_PARAM_SIZE
	.align		4
.L_11:
        /*0030*/ 	.byte	0x03, 0x19
        /*0032*/ 	.short	0x0008


	//----- nvinfo : EIATTR_PARAM_CBANK
	.align		4
        /*0034*/ 	.byte	0x04, 0x0a
        /*0036*/ 	.short	(.L_13 - .L_12)
	.align		4
.L_12:
        /*0038*/ 	.word	index@(.nv.constant0._Z9cu_squarePi)
        /*003c*/ 	.short	0x0380
        /*003e*/ 	.short	0x0008


	//----- nvinfo : EIATTR_SW_WAR
	.align		4
.L_13:
        /*0040*/ 	.byte	0x04, 0x36
        /*0042*/ 	.short	(.L_15 - .L_14)
.L_14:
        /*0044*/ 	.word	0x00000008
.L_15:


//--------------------- .nv.callgraph             --------------------------
	.section	.nv.callgraph,"",@"SHT_CUDA_CALLGRAPH"
	.align	4
	.sectionentsize	8
	.align		4
        /*0000*/ 	.word	0x00000000
	.align		4
        /*0004*/ 	.word	0xffffffff
	.align		4
        /*0008*/ 	.word	0x00000000
	.align		4
        /*000c*/ 	.word	0xfffffffe
	.align		4
        /*0010*/ 	.word	0x00000000
	.align		4
        /*0014*/ 	.word	0xfffffffd
	.align		4
        /*0018*/ 	.word	0x00000000
	.align		4
        /*001c*/ 	.word	0xfffffffc


//--------------------- .text._Z9cu_squarePi      --------------------------
	.section	.text._Z9cu_squarePi,"ax",@progbits
	.align	128
        .global         _Z9cu_squarePi
        .type           _Z9cu_squarePi,@function
        .size           _Z9cu_squarePi,(.L_x_1 - _Z9cu_squarePi)
        .other          _Z9cu_squarePi,@"STO_CUDA_ENTRY STV_DEFAULT"
_Z9cu_squarePi:
.text._Z9cu_squarePi:
[----:B------:R-:W-:Y:S01]  /*0000*/  LDC R1, c[0x0][0x37c] ;  /* 0x0000df00ff017b82 */ /* 0x000fe20000000800 */
[----:B------:R-:W0:Y:S07]  /*0010*/  S2R R0, SR_TID.X ;  /* 0x0000000000007919 */ /* 0x000e2e0000002100 */
[----:B------:R-:W0:Y:S01]  /*0020*/  S2UR UR6, SR_CTAID.X ;  /* 0x00000000000679c3 */ /* 0x000e220000002500 */
[----:B------:R-:W1:Y:S07]  /*0030*/  LDCU.64 UR4, c[0x0][0x358] ;  /* 0x00006b00ff0477ac */ /* 0x000e6e0008000a00 */
[----:B------:R-:W0:Y:S08]  /*0040*/  LDC R5, c[0x0][0x360] ;  /* 0x0000d800ff057b82 */ /* 0x000e300000000800 */
[----:B------:R-:W2:Y:S01]  /*0050*/  LDC.64 R2, c[0x0][0x380] ;  /* 0x0000e000ff027b82 */ /* 0x000ea20000000a00 */
[----:B0-----:R-:W-:-:S04]  /*0060*/  IMAD R5, R5, UR6, R0 ;  /* 0x0000000605057c24 */ /* 0x001fc8000f8e0200 */
[----:B--2---:R-:W-:-:S05]  /*0070*/  IMAD.WIDE R2, R5, 0x4, R2 ;  /* 0x0000000405027825 */ /* 0x004fca00078e0202 */
[----:B-1----:R-:W2:Y:S02]  /*0080*/  LDG.E R0, desc[UR4][R2.64] ;  /* 0x0000000402007981 */ /* 0x002ea4000c1e1900 */
[----:B--2---:R-:W-:-:S05]  /*0090*/  IMAD R5, R0, R0, RZ ;  /* 0x0000000000057224 */ /* 0x004fca00078e02ff */
[----:B------:R-:W-:Y:S01]  /*00a0*/  STG.E desc[UR4][R2.64], R5 ;  /* 0x0000000502007986 */ /* 0x000fe2000c101904 */
[----:B------:R-:W-:Y:S05]  /*00b0*/  EXIT ;  /* 0x000000000000794d */ /* 0x000fea0003800000 */
.L_x_0:
[----:B------:R-:W-:-:S00]  /*00c0*/  BRA `(.L_x_0) ;  /* 0xfffffffc00fc7947 */ /* 0x000fc0000383ffff */
[----:B------:R-:W-:-:S00]  /*00d0*/  NOP ;  /* 0x0000000000007918 */ /* 0x000fc00000000000 */
        /* <DEDUP_REMOVED lines=10> */
.L_x_1:


//--------------------- .nv.shared.reserved.0     --------------------------
	.section	.nv.shared.reserved.0,"aw",@nobits
	.weak		__nv_reservedSMEM_offset_0_alias
	.size		__nv_reservedSMEM_offset_0_alias, 0, 64
	.other		__nv_reservedSMEM_offset_0_alias,@"STO_CUDA_RESERVED_SHARED STV_DEFAULT"
__nv_reservedSMEM_offset_0_alias:
	.zero		0
	.zero		64


//--------------------- .nv.constant0._Z9cu_squarePi --------------------------
	.section	.nv.constant0._Z9cu_squarePi,"a",@progbits
	.sectionflags	@""
	.align	4
.nv.constant0._Z9cu_squarePi:
	.zero		904


//--------------------- SYMBOLS --------------------------

	.type		.nv.reservedSmem.offset0,@object
	.size		.nv.reservedSmem.offset0,0x4
